//
// Generated by NVIDIA NVVM Compiler
//
// Compiler Build ID: CL-36424714
// Cuda compilation tools, release 13.0, V13.0.88
// Based on NVVM 20.0.0
//

.version 9.0
.target sm_100
.address_size 64

	// .globl	vectorAdd

.visible .entry vectorAdd(
	.param .u64 .ptr .align 1 vectorAdd_param_0,
	.param .u64 .ptr .align 1 vectorAdd_param_1,
	.param .u64 .ptr .align 1 vectorAdd_param_2
)
{
	.reg .b32 	%r<2>;
	.reg .b32 	%f<4>;
	.reg .b64 	%rd<11>;

	ld.param.u64 	%rd1, [vectorAdd_param_0];
	ld.param.u64 	%rd2, [vectorAdd_param_1];
	ld.param.u64 	%rd3, [vectorAdd_param_2];
	cvta.to.global.u64 	%rd4, %rd3;
	cvta.to.global.u64 	%rd5, %rd2;
	cvta.to.global.u64 	%rd6, %rd1;
	mov.u32 	%r1, %tid.x;
	mul.wide.u32 	%rd7, %r1, 4;
	add.s64 	%rd8, %rd6, %rd7;
	ld.global.f32 	%f1, [%rd8];
	add.s64 	%rd9, %rd5, %rd7;
	ld.global.f32 	%f2, [%rd9];
	add.f32 	%f3, %f1, %f2;
	add.s64 	%rd10, %rd4, %rd7;
	st.global.f32 	[%rd10], %f3;
	ret;

}


// ===== COMPILED SASS (sm_100) =====

	.target	sm_100

	.elftype	@"ET_EXEC"


//--------------------- .note.nv.tkinfo           --------------------------
	.section	.note.nv.tkinfo,"",@"SHT_NOTE"
	.sectionflags	@"SHF_NOTE_NV_TKINFO"
	.tkinfo
        /*0018*/ 	.word	0x00000002
        /*0030*/ 	.string	""
        /*0030*/ 	.string	"ptxas"
        /*0030*/ 	.string	"Cuda compilation tools, release 13.0, V13.0.88"
        /*0030*/ 	.string	"Build cuda_13.0.r13.0/compiler.36424714_0"
        /*0030*/ 	.string	"-arch sm_100 -m 64 "



//--------------------- .note.nv.cuinfo           --------------------------
	.section	.note.nv.cuinfo,"",@"SHT_NOTE"
	.sectionflags	@"SHF_NOTE_NV_CUINFO"
        /*0018*/ 	.short	0x0002
        /*001a*/ 	.short	0x0064
        /*001c*/ 	.short	0x0082
	.zero		2


//--------------------- .nv.info                  --------------------------
	.section	.nv.info,"",@"SHT_CUDA_INFO"
	.align	4


	//----- nvinfo : EIATTR_REGCOUNT
	.align		4
        /*0000*/ 	.byte	0x04, 0x2f
        /*0002*/ 	.short	(.L_1 - .L_0)
	.align		4
.L_0:
        /*0004*/ 	.word	index@(vectorAdd)
        /*0008*/ 	.word	0x0000000c


	//----- nvinfo : EIATTR_FRAME_SIZE
	.align		4
.L_1:
        /*000c*/ 	.byte	0x04, 0x11
        /*000e*/ 	.short	(.L_3 - .L_2)
	.align		4
.L_2:
        /*0010*/ 	.word	index@(vectorAdd)
        /*0014*/ 	.word	0x00000000


	//----- nvinfo : EIATTR_MIN_STACK_SIZE
	.align		4
.L_3:
        /*0018*/ 	.byte	0x04, 0x12
        /*001a*/ 	.short	(.L_5 - .L_4)
	.align		4
.L_4:
        /*001c*/ 	.word	index@(vectorAdd)
        /*0020*/ 	.word	0x00000000
.L_5:


//--------------------- .nv.compat                --------------------------
	.section	.nv.compat,"",@"SHT_CUDA_COMPAT_INFO"
	.align	4
        /*0000*/ 	.byte	0x02, 0x09, 0x00, 0x00, 0x02, 0x02, 0x01, 0x00, 0x02, 0x05, 0x05, 0x00, 0x03, 0x07, 0x01, 0x01
        /*0010*/ 	.byte	0x02, 0x03, 0x00, 0x00, 0x02, 0x06, 0x01, 0x00, 0x04, 0x0b, 0x08, 0x00, 0x09, 0x00, 0x00, 0x00
        /*0020*/ 	.byte	0x00, 0x00, 0x00, 0x00


//--------------------- .nv.info.vectorAdd        --------------------------
	.section	.nv.info.vectorAdd,"",@"SHT_CUDA_INFO"
	.sectionflags	@""
	.align	4


	//----- nvinfo : EIATTR_CUDA_API_VERSION
	.align		4
        /*0000*/ 	.byte	0x04, 0x37
        /*0002*/ 	.short	(.L_7 - .L_6)
.L_6:
        /*0004*/ 	.word	0x00000082


	//----- nvinfo : EIATTR_KPARAM_INFO
	.align		4
.L_7:
        /*0008*/ 	.byte	0x04, 0x17
        /*000a*/ 	.short	(.L_9 - .L_8)
.L_8:
        /*000c*/ 	.word	0x00000000
        /*0010*/ 	.short	0x0002
        /*0012*/ 	.short	0x0010
        /*0014*/ 	.byte	0x00, 0xf5, 0x21, 0x00


	//----- nvinfo : EIATTR_KPARAM_INFO
	.align		4
.L_9:
        /*0018*/ 	.byte	0x04, 0x17
        /*001a*/ 	.short	(.L_11 - .L_10)
.L_10:
        /*001c*/ 	.word	0x00000000
        /*0020*/ 	.short	0x0001
        /*0022*/ 	.short	0x0008
        /*0024*/ 	.byte	0x00, 0xf5, 0x21, 0x00


	//----- nvinfo : EIATTR_KPARAM_INFO
	.align		4
.L_11:
        /*0028*/ 	.byte	0x04, 0x17
        /*002a*/ 	.short	(.L_13 - .L_12)
.L_12:
        /*002c*/ 	.word	0x00000000
        /*0030*/ 	.short	0x0000
        /*0032*/ 	.short	0x0000
        /*0034*/ 	.byte	0x00, 0xf5, 0x21, 0x00


	//----- nvinfo : EIATTR_SPARSE_MMA_MASK
	.align		4
.L_13:
        /*0038*/ 	.byte	0x03, 0x50
        /*003a*/ 	.short	0x0000


	//----- nvinfo : EIATTR_MAXREG_COUNT
	.align		4
        /*003c*/ 	.byte	0x03, 0x1b
        /*003e*/ 	.short	0x00ff


	//----- nvinfo : EIATTR_MERCURY_ISA_VERSION
	.align		4
        /*0040*/ 	.byte	0x03, 0x5f
        /*0042*/ 	.short	0x0101


	//----- nvinfo : EIATTR_VRC_CTA_INIT_COUNT
	.align		4
        /*0044*/ 	.byte	0x02, 0x4a
	.zero		1
	.zero		1


	//----- nvinfo : EIATTR_EXIT_INSTR_OFFSETS
	.align		4
        /*0048*/ 	.byte	0x04, 0x1c
        /*004a*/ 	.short	(.L_15 - .L_14)


	//   ....[0]....
.L_14:
        /*004c*/ 	.word	0x000000d0


	//----- nvinfo : EIATTR_CBANK_PARAM_SIZE
	.align		4
.L_15:
        /*0050*/ 	.byte	0x03, 0x19
        /*0052*/ 	.short	0x0018


	//----- nvinfo : EIATTR_PARAM_CBANK
	.align		4
        /*0054*/ 	.byte	0x04, 0x0a
        /*0056*/ 	.short	(.L_17 - .L_16)
	.align		4
.L_16:
        /*0058*/ 	.word	index@(.nv.constant0.vectorAdd)
        /*005c*/ 	.short	0x0380
        /*005e*/ 	.short	0x0018


	//----- nvinfo : EIATTR_SW_WAR
	.align		4
.L_17:
        /*0060*/ 	.byte	0x04, 0x36
        /*0062*/ 	.short	(.L_19 - .L_18)
.L_18:
        /*0064*/ 	.word	0x00000008
.L_19:


//--------------------- .nv.callgraph             --------------------------
	.section	.nv.callgraph,"",@"SHT_CUDA_CALLGRAPH"
	.align	4
	.sectionentsize	8
	.align		4
        /*0000*/ 	.word	0x00000000
	.align		4
        /*0004*/ 	.word	0xffffffff
	.align		4
        /*0008*/ 	.word	0x00000000
	.align		4
        /*000c*/ 	.word	0xfffffffe
	.align		4
        /*0010*/ 	.word	0x00000000
	.align		4
        /*0014*/ 	.word	0xfffffffd
	.align		4
        /*0018*/ 	.word	0x00000000
	.align		4
        /*001c*/ 	.word	0xfffffffc


//--------------------- .text.vectorAdd           --------------------------
	.section	.text.vectorAdd,"ax",@progbits
	.align	128
        .global         vectorAdd
        .type           vectorAdd,@function
        .size           vectorAdd,(.L_x_1 - vectorAdd)
        .other          vectorAdd,@"STO_CUDA_ENTRY STV_DEFAULT"
vectorAdd:
.text.vectorAdd:
[----:B------:R-:W-:Y:S01]  /*0000*/  LDC R1, c[0x0][0x37c] ;  /* 0x0000df00ff017b82 */ /* 0x000fe20000000800 */
[----:B------:R-:W0:Y:S07]  /*0010*/  S2R R9, SR_TID.X ;  /* 0x0000000000097919 */ /* 0x000e2e0000002100 */
[----:B------:R-:W0:Y:S01]  /*0020*/  LDC.64 R2, c[0x0][0x380] ;  /* 0x0000e000ff027b82 */ /* 0x000e220000000a00 */
[----:B------:R-:W1:Y:S07]  /*0030*/  LDCU.64 UR4, c[0x0][0x358] ;  /* 0x00006b00ff0477ac */ /* 0x000e6e0008000a00 */
[----:B------:R-:W2:Y:S08]  /*0040*/  LDC.64 R4, c[0x0][0x388] ;  /* 0x0000e200ff047b82 */ /* 0x000eb00000000a00 */
[----:B------:R-:W3:Y:S01]  /*0050*/  LDC.64 R6, c[0x0][0x390] ;  /* 0x0000e400ff067b82 */ /* 0x000ee20000000a00 */
[----:B0-----:R-:W-:-:S04]  /*0060*/  IMAD.WIDE.U32 R2, R9, 0x4, R2 ;  /* 0x0000000409027825 */ /* 0x001fc800078e0002 */
[C---:B--2---:R-:W-:Y:S02]  /*0070*/  IMAD.WIDE.U32 R4, R9.reuse, 0x4, R4 ;  /* 0x0000000409047825 */ /* 0x044fe400078e0004 */
[----:B-1----:R-:W2:Y:S04]  /*0080*/  LDG.E R2, desc[UR4][R2.64] ;  /* 0x0000000402027981 */ /* 0x002ea8000c1e1900 */
[----:B------:R-:W2:Y:S01]  /*0090*/  LDG.E R5, desc[UR4][R4.64] ;  /* 0x0000000404057981 */ /* 0x000ea2000c1e1900 */
[----:B---3--:R-:W-:-:S04]  /*00a0*/  IMAD.WIDE.U32 R6, R9, 0x4, R6 ;  /* 0x0000000409067825 */ /* 0x008fc800078e0006 */
[----:B--2---:R-:W-:-:S05]  /*00b0*/  FADD R9, R2, R5 ;  /* 0x0000000502097221 */ /* 0x004fca0000000000 */
[----:B------:R-:W-:Y:S01]  /*00c0*/  STG.E desc[UR4][R6.64], R9 ;  /* 0x0000000906007986 */ /* 0x000fe2000c101904 */
[----:B------:R-:W-:Y:S05]  /*00d0*/  EXIT ;  /* 0x000000000000794d */ /* 0x000fea0003800000 */
.L_x_0:
[----:B------:R-:W-:-:S00]  /*00e0*/  BRA `(.L_x_0) ;  /* 0xfffffffc00fc7947 */ /* 0x000fc0000383ffff */
[----:B------:R-:W-:-:S00]  /*00f0*/  NOP ;  /* 0x0000000000007918 */ /* 0x000fc00000000000 */
        /* <DEDUP_REMOVED lines=8> */
.L_x_1:


//--------------------- .nv.shared.reserved.0     --------------------------
	.section	.nv.shared.reserved.0,"aw",@nobits
	.weak		__nv_reservedSMEM_offset_0_alias
	.size		__nv_reservedSMEM_offset_0_alias, 0, 64
	.other		__nv_reservedSMEM_offset_0_alias,@"STO_CUDA_RESERVED_SHARED STV_DEFAULT"
__nv_reservedSMEM_offset_0_alias:
	.zero		0
	.zero		64


//--------------------- .nv.constant0.vectorAdd   --------------------------
	.section	.nv.constant0.vectorAdd,"a",@progbits
	.sectionflags	@""
	.align	4
.nv.constant0.vectorAdd:
	.zero		920


//--------------------- SYMBOLS --------------------------

	.type		.nv.reservedSmem.offset0,@object
	.size		.nv.reservedSmem.offset0,0x4
